	.headerflags	@"EF_CUDA_TEXMODE_UNIFIED EF_CUDA_64BIT_ADDRESS EF_CUDA_ACCELERATORS EF_CUDA_SM90 EF_CUDA_VIRTUAL_SM(EF_CUDA_SM90)"
	.elftype	@"ET_EXEC"


//--------------------- .nv.info                  --------------------------
	.section	.nv.info,"",@"SHT_CUDA_INFO"
	.align	4


	//----- nvinfo : EIATTR_REGCOUNT
	.align		4
        /*0000*/ 	.byte	0x04, 0x2f
        /*0002*/ 	.short	(.L_3 - .L_2)
	.align		4
.L_2:
        /*0004*/ 	.word	index@(triton_poi_fused_cat_5)
        /*0008*/ 	.word	0x0000001a


	//----- nvinfo : EIATTR_MIN_STACK_SIZE
	.align		4
.L_3:
        /*000c*/ 	.byte	0x04, 0x12
        /*000e*/ 	.short	(.L_5 - .L_4)
	.align		4
.L_4:
        /*0010*/ 	.word	index@(triton_poi_fused_cat_5)
        /*0014*/ 	.word	0x00000000


	//----- nvinfo : EIATTR_FRAME_SIZE
	.align		4
.L_5:
        /*0018*/ 	.byte	0x04, 0x11
        /*001a*/ 	.short	(.L_7 - .L_6)
	.align		4
.L_6:
        /*001c*/ 	.word	index@(triton_poi_fused_cat_5)
        /*0020*/ 	.word	0x00000000


	//----- nvinfo : EIATTR_MIN_STACK_SIZE
	.align		4
.L_7:
        /*0024*/ 	.byte	0x04, 0x12
        /*0026*/ 	.short	(.L_9 - .L_8)
	.align		4
.L_8:
        /*0028*/ 	.word	index@(triton_poi_fused_cat_5)
        /*002c*/ 	.word	0x00000000
.L_9:


//--------------------- .nv.info.triton_poi_fused_cat_5 --------------------------
	.section	.nv.info.triton_poi_fused_cat_5,"",@"SHT_CUDA_INFO"
	.sectionflags	@""
	.align	4


	//----- nvinfo : EIATTR_CUDA_API_VERSION
	.align		4
        /*0000*/ 	.byte	0x04, 0x37
        /*0002*/ 	.short	(.L_11 - .L_10)
.L_10:
        /*0004*/ 	.word	0x0000007c


	//----- nvinfo : EIATTR_KPARAM_INFO
	.align		4
.L_11:
        /*0008*/ 	.byte	0x04, 0x17
        /*000a*/ 	.short	(.L_13 - .L_12)
.L_12:
        /*000c*/ 	.word	0x00000000
        /*0010*/ 	.short	0x0007
        /*0012*/ 	.short	0x0038
        /*0014*/ 	.byte	0x00, 0xf0, 0x11, 0x00


	//----- nvinfo : EIATTR_KPARAM_INFO
	.align		4
.L_13:
        /*0018*/ 	.byte	0x04, 0x17
        /*001a*/ 	.short	(.L_15 - .L_14)
.L_14:
        /*001c*/ 	.word	0x00000000
        /*0020*/ 	.short	0x0006
        /*0022*/ 	.short	0x0030
        /*0024*/ 	.byte	0x00, 0xf4, 0x21, 0x00


	//----- nvinfo : EIATTR_KPARAM_INFO
	.align		4
.L_15:
        /*0028*/ 	.byte	0x04, 0x17
        /*002a*/ 	.short	(.L_17 - .L_16)
.L_16:
        /*002c*/ 	.word	0x00000000
        /*0030*/ 	.short	0x0005
        /*0032*/ 	.short	0x0028
        /*0034*/ 	.byte	0x00, 0xf4, 0x21, 0x00


	//----- nvinfo : EIATTR_KPARAM_INFO
	.align		4
.L_17:
        /*0038*/ 	.byte	0x04, 0x17
        /*003a*/ 	.short	(.L_19 - .L_18)
.L_18:
        /*003c*/ 	.word	0x00000000
        /*0040*/ 	.short	0x0004
        /*0042*/ 	.short	0x0020
        /*0044*/ 	.byte	0x00, 0xf4, 0x21, 0x00


	//----- nvinfo : EIATTR_KPARAM_INFO
	.align		4
.L_19:
        /*0048*/ 	.byte	0x04, 0x17
        /*004a*/ 	.short	(.L_21 - .L_20)
.L_20:
        /*004c*/ 	.word	0x00000000
        /*0050*/ 	.short	0x0003
        /*0052*/ 	.short	0x0018
        /*0054*/ 	.byte	0x00, 0xf4, 0x21, 0x00


	//----- nvinfo : EIATTR_KPARAM_INFO
	.align		4
.L_21:
        /*0058*/ 	.byte	0x04, 0x17
        /*005a*/ 	.short	(.L_23 - .L_22)
.L_22:
        /*005c*/ 	.word	0x00000000
        /*0060*/ 	.short	0x0002
        /*0062*/ 	.short	0x0010
        /*0064*/ 	.byte	0x00, 0xf4, 0x21, 0x00


	//----- nvinfo : EIATTR_KPARAM_INFO
	.align		4
.L_23:
        /*0068*/ 	.byte	0x04, 0x17
        /*006a*/ 	.short	(.L_25 - .L_24)
.L_24:
        /*006c*/ 	.word	0x00000000
        /*0070*/ 	.short	0x0001
        /*0072*/ 	.short	0x0008
        /*0074*/ 	.byte	0x00, 0xf4, 0x21, 0x00


	//----- nvinfo : EIATTR_KPARAM_INFO
	.align		4
.L_25:
        /*0078*/ 	.byte	0x04, 0x17
        /*007a*/ 	.short	(.L_27 - .L_26)
.L_26:
        /*007c*/ 	.word	0x00000000
        /*0080*/ 	.short	0x0000
        /*0082*/ 	.short	0x0000
        /*0084*/ 	.byte	0x00, 0xf4, 0x21, 0x00


	//----- nvinfo : EIATTR_SPARSE_MMA_MASK
	.align		4
.L_27:
        /*0088*/ 	.byte	0x03, 0x50
        /*008a*/ 	.short	0x0000


	//----- nvinfo : EIATTR_MAXREG_COUNT
	.align		4
        /*008c*/ 	.byte	0x03, 0x1b
        /*008e*/ 	.short	0x00ff


	//----- nvinfo : EIATTR_EXIT_INSTR_OFFSETS
	.align		4
        /*0090*/ 	.byte	0x04, 0x1c
        /*0092*/ 	.short	(.L_29 - .L_28)


	//   ....[0]....
.L_28:
        /*0094*/ 	.word	0x000006b0


	//   ....[1]....
        /*0098*/ 	.word	0x000006d0


	//----- nvinfo : EIATTR_REQNTID
	.align		4
.L_29:
        /*009c*/ 	.byte	0x04, 0x10
        /*009e*/ 	.short	(.L_31 - .L_30)
.L_30:
        /*00a0*/ 	.word	0x00000080
        /*00a4*/ 	.word	0x00000001
        /*00a8*/ 	.word	0x00000001


	//----- nvinfo : EIATTR_CBANK_PARAM_SIZE
	.align		4
.L_31:
        /*00ac*/ 	.byte	0x03, 0x19
        /*00ae*/ 	.short	0x003c


	//----- nvinfo : EIATTR_PARAM_CBANK
	.align		4
        /*00b0*/ 	.byte	0x04, 0x0a
        /*00b2*/ 	.short	(.L_33 - .L_32)
	.align		4
.L_32:
        /*00b4*/ 	.word	index@(.nv.constant0.triton_poi_fused_cat_5)
        /*00b8*/ 	.short	0x0210
        /*00ba*/ 	.short	0x003c


	//----- nvinfo : EIATTR_SW_WAR
	.align		4
.L_33:
        /*00bc*/ 	.byte	0x04, 0x36
        /*00be*/ 	.short	(.L_35 - .L_34)
.L_34:
        /*00c0*/ 	.word	0x00000008
.L_35:


//--------------------- .nv.callgraph             --------------------------
	.section	.nv.callgraph,"",@"SHT_CUDA_CALLGRAPH"
	.align	4
	.sectionentsize	8
	.align		4
        /*0000*/ 	.word	0x00000000
	.align		4
        /*0004*/ 	.word	0xffffffff
	.align		4
        /*0008*/ 	.word	0x00000000
	.align		4
        /*000c*/ 	.word	0xfffffffe
	.align		4
        /*0010*/ 	.word	0x00000000
	.align		4
        /*0014*/ 	.word	0xfffffffd
	.align		4
        /*0018*/ 	.word	0x00000000
	.align		4
        /*001c*/ 	.word	0xfffffffc


//--------------------- .nv.constant4             --------------------------
	.section	.nv.constant4,"a",@progbits
	.align	8
	.align		8
.nv.constant4:
        /*0000*/ 	.dword	_$_str
	.align		8
        /*0008*/ 	.dword	_$_str_$_2


//--------------------- .text.triton_poi_fused_cat_5 --------------------------
	.section	.text.triton_poi_fused_cat_5,"ax",@progbits
	.align	128
        .global         triton_poi_fused_cat_5
        .type           triton_poi_fused_cat_5,@function
        .size           triton_poi_fused_cat_5,(.L_x_1 - triton_poi_fused_cat_5)
        .other          triton_poi_fused_cat_5,@"STO_CUDA_ENTRY STV_DEFAULT"
triton_poi_fused_cat_5:
.text.triton_poi_fused_cat_5:
[----:B------:R-:W0:Y:S01]  /*0000*/  LDC R1, c[0x0][0x28] ;  /* 0x00000a00ff017b82 */ /* 0x000e220000000800 */
[----:B------:R-:W1:Y:S07]  /*0010*/  S2R R0, SR_TID.X ;  /* 0x0000000000007919 */ /* 0x000e6e0000002100 */
[----:B------:R-:W2:Y:S01]  /*0020*/  LDC.64 R4, c[0x0][0x220] ;  /* 0x00008800ff047b82 */ /* 0x000ea20000000a00 */
[----:B------:R-:W-:Y:S01]  /*0030*/  CS2R R10, SRZ ;  /* 0x00000000000a7805 */ /* 0x000fe2000001ff00 */
[----:B------:R-:W-:Y:S01]  /*0040*/  ULDC.64 UR4, c[0x0][0x208] ;  /* 0x0000820000047ab9 */ /* 0x000fe20000000a00 */
[----:B------:R-:W3:Y:S05]  /*0050*/  S2R R3, SR_CTAID.X ;  /* 0x0000000000037919 */ /* 0x000eea0000002500 */
[----:B------:R-:W4:Y:S08]  /*0060*/  LDC.64 R18, c[0x0][0x210] ;  /* 0x00008400ff127b82 */ /* 0x000f300000000a00 */
[----:B------:R-:W5:Y:S08]  /*0070*/  LDC.64 R8, c[0x0][0x218] ;  /* 0x00008600ff087b82 */ /* 0x000f700000000a00 */
[----:B------:R-:W2:Y:S01]  /*0080*/  LDC.64 R6, c[0x0][0x228] ;  /* 0x00008a00ff067b82 */ /* 0x000ea20000000a00 */
[----:B------:R-:W-:Y:S01]  /*0090*/  IMAD.MOV.U32 R12, RZ, RZ, RZ ;  /* 0x000000ffff0c7224 */ /* 0x000fe200078e00ff */
[----:B------:R-:W-:Y:S01]  /*00a0*/  ULDC.64 UR6, c[0x0][0x238] ;  /* 0x00008e0000067ab9 */ /* 0x000fe20000000a00 */
[----:B-1----:R-:W-:-:S05]  /*00b0*/  IMAD.SHL.U32 R0, R0, 0x2, RZ ;  /* 0x0000000200007824 */ /* 0x002fca00078e00ff */
[----:B------:R-:W-:-:S05]  /*00c0*/  LOP3.LUT R0, R0, 0xfe, RZ, 0xc0, !PT ;  /* 0x000000fe00007812 */ /* 0x000fca00078ec0ff */
[----:B---3--:R-:W-:-:S05]  /*00d0*/  IMAD R0, R3, 0x100, R0 ;  /* 0x0000010003007824 */ /* 0x008fca00078e0200 */
[----:B------:R-:W-:-:S04]  /*00e0*/  SHF.R.S32.HI R3, RZ, 0x1f, R0 ;  /* 0x0000001fff037819 */ /* 0x000fc80000011400 */
[----:B------:R-:W-:-:S04]  /*00f0*/  LEA.HI R14, R3, R0, RZ, 0x4 ;  /* 0x00000000030e7211 */ /* 0x000fc800078f20ff */
[----:B------:R-:W-:-:S05]  /*0100*/  SHF.R.S32.HI R13, RZ, 0x4, R14 ;  /* 0x00000004ff0d7819 */ /* 0x000fca000001140e */
[----:B------:R-:W-:-:S05]  /*0110*/  IMAD.HI R2, R13, 0x66666667, RZ ;  /* 0x666666670d027827 */ /* 0x000fca00078e02ff */
[----:B------:R-:W-:-:S04]  /*0120*/  SHF.R.U32.HI R3, RZ, 0x1f, R2 ;  /* 0x0000001fff037819 */ /* 0x000fc80000011602 */
[----:B------:R-:W-:-:S05]  /*0130*/  LEA.HI.SX32 R2, R2, R3, 0x1d ;  /* 0x0000000302027211 */ /* 0x000fca00078feaff */
[----:B------:R-:W-:-:S04]  /*0140*/  IMAD R13, R2, -0x14, R13 ;  /* 0xffffffec020d7824 */ /* 0x000fc800078e020d */
[C---:B--2---:R-:W-:Y:S01]  /*0150*/  IMAD.WIDE R4, R13.reuse, 0x4, R4 ;  /* 0x000000040d047825 */ /* 0x044fe200078e0204 */
[----:B------:R-:W-:-:S04]  /*0160*/  ISETP.GE.AND P2, PT, R13, 0x4, PT ;  /* 0x000000040d00780c */ /* 0x000fc80003f46270 */
[----:B------:R-:W-:-:S13]  /*0170*/  ISETP.LT.AND P3, PT, R0, 0x500, !P2 ;  /* 0x000005000000780c */ /* 0x000fda0005761270 */
[----:B------:R-:W2:Y:S04]  /*0180*/  @P3 LDG.E.EL R11, desc[UR4][R4.64] ;  /* 0x00000004040b3981 */ /* 0x000ea8000c2e1900 */
[----:B------:R1:W3:Y:S01]  /*0190*/  @P3 LDG.E.EL R10, desc[UR4][R4.64] ;  /* 0x00000004040a3981 */ /* 0x0002e2000c2e1900 */
[----:B------:R-:W-:-:S04]  /*01a0*/  IMAD.HI R15, R0, 0x66666667, RZ ;  /* 0x66666667000f7827 */ /* 0x000fc800078e02ff */
[----:B-----5:R-:W-:Y:S01]  /*01b0*/  IMAD.WIDE R8, R13, 0x4, R8 ;  /* 0x000000040d087825 */ /* 0x020fe200078e0208 */
[----:B------:R-:W-:-:S04]  /*01c0*/  SHF.R.U32.HI R2, RZ, 0x1f, R15 ;  /* 0x0000001fff027819 */ /* 0x000fc8000001160f */
[----:B------:R-:W-:Y:S02]  /*01d0*/  LEA.HI.SX32 R15, R15, R2, 0x19 ;  /* 0x000000020f0f7211 */ /* 0x000fe400078fcaff */
[----:B-1----:R-:W-:Y:S01]  /*01e0*/  CS2R R4, SRZ ;  /* 0x0000000000047805 */ /* 0x002fe2000001ff00 */
[----:B------:R-:W5:Y:S02]  /*01f0*/  @P3 LDG.E.EL R12, desc[UR4][R8.64] ;  /* 0x00000004080c3981 */ /* 0x000f64000c2e1900 */
[----:B------:R-:W-:-:S04]  /*0200*/  IMAD R2, R15, -0x140, R0 ;  /* 0xfffffec00f027824 */ /* 0x000fc800078e0200 */
[----:B------:R-:W-:Y:S02]  /*0210*/  IMAD R17, R15, 0x40, R2 ;  /* 0x000000400f117824 */ /* 0x000fe400078e0202 */
[----:B------:R-:W1:Y:S02]  /*0220*/  LDC.64 R2, c[0x0][0x230] ;  /* 0x00008c00ff027b82 */ /* 0x000e640000000a00 */
[----:B----4-:R-:W-:Y:S01]  /*0230*/  IMAD.WIDE R18, R17, 0x4, R18 ;  /* 0x0000000411127825 */ /* 0x010fe200078e0212 */
[----:B------:R-:W-:-:S04]  /*0240*/  CS2R R16, SRZ ;  /* 0x0000000000107805 */ /* 0x000fc8000001ff00 */
[----:B------:R1:W4:Y:S01]  /*0250*/  @P3 LDG.E.64 R4, desc[UR4][R18.64] ;  /* 0x0000000412043981 */ /* 0x000322000c1e1b00 */
[----:B------:R-:W-:Y:S01]  /*0260*/  LOP3.LUT R23, R14, 0xfffffff0, RZ, 0xc0, !PT ;  /* 0xfffffff00e177812 */ /* 0x000fe200078ec0ff */
[----:B------:R-:W-:Y:S02]  /*0270*/  IMAD.SHL.U32 R15, R15, 0x100, RZ ;  /* 0x000001000f0f7824 */ /* 0x000fe400078e00ff */
[----:B------:R1:W4:Y:S01]  /*0280*/  @P3 LDG.E.EL R17, desc[UR4][R8.64] ;  /* 0x0000000408113981 */ /* 0x000322000c2e1900 */
[----:B0-----:R-:W-:Y:S01]  /*0290*/  IMAD.WIDE R20, R13, 0x4, R6 ;  /* 0x000000040d147825 */ /* 0x001fe200078e0206 */
[----:B------:R-:W-:-:S03]  /*02a0*/  CS2R R6, SRZ ;  /* 0x0000000000067805 */ /* 0x000fc6000001ff00 */
[C---:B------:R-:W-:Y:S01]  /*02b0*/  IMAD.IADD R23, R0.reuse, 0x1, -R23 ;  /* 0x0000000100177824 */ /* 0x040fe200078e0a17 */
[----:B------:R-:W-:Y:S01]  /*02c0*/  ISETP.GE.AND P0, PT, R0, 0x500, PT ;  /* 0x000005000000780c */ /* 0x000fe20003f06270 */
[C---:B------:R-:W-:Y:S01]  /*02d0*/  IMAD.SHL.U32 R14, R13.reuse, 0x10, RZ ;  /* 0x000000100d0e7824 */ /* 0x040fe200078e00ff */
[----:B------:R-:W4:Y:S01]  /*02e0*/  @P3 LDG.E.EL R16, desc[UR4][R20.64] ;  /* 0x0000000414103981 */ /* 0x000f22000c2e1900 */
[----:B-1----:R-:W-:Y:S01]  /*02f0*/  IMAD.WIDE R18, R13, 0x4, R2 ;  /* 0x000000040d127825 */ /* 0x002fe200078e0202 */
[--C-:B------:R-:W-:Y:S02]  /*0300*/  SHF.R.S32.HI R3, RZ, 0x1f, R15.reuse ;  /* 0x0000001fff037819 */ /* 0x100fe4000001140f */
[----:B------:R-:W5:Y:S01]  /*0310*/  @P3 LDG.E.EL R6, desc[UR4][R20.64] ;  /* 0x0000000414063981 */ /* 0x000f62000c2e1900 */
[----:B------:R-:W-:Y:S01]  /*0320*/  IMAD.MOV.U32 R2, RZ, RZ, RZ ;  /* 0x000000ffff027224 */ /* 0x000fe200078e00ff */
[----:B------:R-:W-:Y:S02]  /*0330*/  IADD3 R15, P4, P5, R14, R23, R15 ;  /* 0x000000170e0f7210 */ /* 0x000fe40007d9e00f */
[----:B------:R-:W5:Y:S01]  /*0340*/  @P3 LDG.E.EL R7, desc[UR4][R18.64] ;  /* 0x0000000412073981 */ /* 0x000f62000c2e1900 */
[----:B------:R-:W-:-:S02]  /*0350*/  SHF.R.S32.HI R23, RZ, 0x1f, R23 ;  /* 0x0000001fff177819 */ /* 0x000fc40000011417 */
[----:B------:R-:W-:Y:S01]  /*0360*/  SHF.R.S32.HI R14, RZ, 0x1f, R14 ;  /* 0x0000001fff0e7819 */ /* 0x000fe2000001140e */
[----:B------:R0:W5:Y:S01]  /*0370*/  @P3 LDG.E.EL R2, desc[UR4][R18.64] ;  /* 0x0000000412023981 */ /* 0x000162000c2e1900 */
[----:B------:R-:W-:Y:S02]  /*0380*/  ISETP.GT.AND P1, PT, R13, 0x3, !P0 ;  /* 0x000000030d00780c */ /* 0x000fe40004724270 */
[----:B------:R-:W-:Y:S02]  /*0390*/  IADD3.X R14, R14, R23, R3, P4, P5 ;  /* 0x000000170e0e7210 */ /* 0x000fe400027ea403 */
[----:B------:R-:W-:-:S04]  /*03a0*/  LEA R8, P4, R15, UR6, 0x2 ;  /* 0x000000060f087c11 */ /* 0x000fc8000f8810ff */
[----:B------:R-:W-:Y:S02]  /*03b0*/  LEA.HI.X R9, R15, UR7, R14, 0x2, P4 ;  /* 0x000000070f097c11 */ /* 0x000fe4000a0f140e */
[----:B------:R-:W-:-:S06]  /*03c0*/  CS2R R14, SRZ ;  /* 0x00000000000e7805 */ /* 0x000fcc000001ff00 */
[----:B------:R1:W5:Y:S01]  /*03d0*/  @P1 LDG.E.64 R14, desc[UR4][R8.64+-0x100] ;  /* 0xffff0004080e1981 */ /* 0x000362000c1e1b00 */
[----:B0-----:R-:W-:Y:S01]  /*03e0*/  IMAD.MOV.U32 R19, RZ, RZ, 0x3e800000 ;  /* 0x3e800000ff137424 */ /* 0x001fe200078e00ff */
[----:B--2---:R-:W-:-:S05]  /*03f0*/  SEL R3, R11, RZ, P3 ;  /* 0x000000ff0b037207 */ /* 0x004fca0001800000 */
[----:B------:R-:W-:Y:S01]  /*0400*/  FADD R3, R3, 9.9999997473787516356e-06 ;  /* 0x3727c5ac03037421 */ /* 0x000fe20000000000 */
[----:B---3--:R-:W-:-:S03]  /*0410*/  SEL R10, R10, RZ, P3 ;  /* 0x000000ff0a0a7207 */ /* 0x008fc60001800000 */
[----:B------:R-:W0:Y:S02]  /*0420*/  MUFU.SQRT R11, R3 ;  /* 0x00000003000b7308 */ /* 0x000e240000002000 */
[----:B------:R-:W-:-:S06]  /*0430*/  FADD R10, R10, 9.9999997473787516356e-06 ;  /* 0x3727c5ac0a0a7421 */ /* 0x000fcc0000000000 */
[----:B------:R-:W2:Y:S01]  /*0440*/  MUFU.SQRT R13, R10 ;  /* 0x0000000a000d7308 */ /* 0x000ea20000002000 */
[C---:B0-----:R-:W-:Y:S02]  /*0450*/  FSETP.GT.AND P6, PT, R11.reuse, 8.50705917302346158658e+37, PT ;  /* 0x7e8000000b00780b */ /* 0x041fe40003fc4000 */
[----:B------:R-:W-:Y:S02]  /*0460*/  FSETP.GEU.AND P5, PT, R11, 1.175494350822287508e-38, PT ;  /* 0x008000000b00780b */ /* 0x000fe40003fae000 */
[----:B------:R-:W-:Y:S02]  /*0470*/  FSEL R18, R19, 1, P6 ;  /* 0x3f80000013127808 */ /* 0x000fe40003000000 */
[----:B--2---:R-:W-:-:S07]  /*0480*/  FSETP.GT.AND P4, PT, R13, 8.50705917302346158658e+37, PT ;  /* 0x7e8000000d00780b */ /* 0x004fce0003f84000 */
[----:B------:R-:W-:Y:S01]  /*0490*/  @P6 FMUL R11, R11, 0.25 ;  /* 0x3e8000000b0b6820 */ /* 0x000fe20000400000 */
[----:B------:R-:W-:-:S03]  /*04a0*/  FSETP.GEU.AND P6, PT, R13, 1.175494350822287508e-38, PT ;  /* 0x008000000d00780b */ /* 0x000fc60003fce000 */
[----:B------:R-:W-:Y:S02]  /*04b0*/  @!P5 FMUL R11, R11, 16777216 ;  /* 0x4b8000000b0bd820 */ /* 0x000fe40000400000 */
[----:B------:R-:W-:-:S04]  /*04c0*/  @P4 FMUL R13, R13, 0.25 ;  /* 0x3e8000000d0d4820 */ /* 0x000fc80000400000 */
[----:B------:R-:W0:Y:S04]  /*04d0*/  MUFU.RCP R11, R11 ;  /* 0x0000000b000b7308 */ /* 0x000e280000001000 */
[----:B------:R-:W-:Y:S01]  /*04e0*/  @!P6 FMUL R13, R13, 16777216 ;  /* 0x4b8000000d0de820 */ /* 0x000fe20000400000 */
[----:B----4-:R-:W-:Y:S02]  /*04f0*/  SEL R4, R4, RZ, P3 ;  /* 0x000000ff04047207 */ /* 0x010fe40001800000 */
[----:B-----5:R-:W-:-:S03]  /*0500*/  SEL R3, R12, RZ, P3 ;  /* 0x000000ff0c037207 */ /* 0x020fc60001800000 */
[----:B------:R-:W2:Y:S01]  /*0510*/  MUFU.RCP R13, R13 ;  /* 0x0000000d000d7308 */ /* 0x000ea20000001000 */
[----:B------:R-:W-:Y:S01]  /*0520*/  FSEL R10, R19, 1, P4 ;  /* 0x3f800000130a7808 */ /* 0x000fe20002000000 */
[----:B-1----:R-:W-:Y:S01]  /*0530*/  FADD R8, R4, -R3 ;  /* 0x8000000304087221 */ /* 0x002fe20000000000 */
[----:B------:R-:W-:Y:S01]  /*0540*/  SEL R3, R5, RZ, P3 ;  /* 0x000000ff05037207 */ /* 0x000fe20001800000 */
[----:B------:R-:W-:Y:S01]  /*0550*/  @!P5 FMUL R18, R18, 16777216 ;  /* 0x4b8000001212d820 */ /* 0x000fe20000400000 */
[----:B------:R-:W1:Y:S01]  /*0560*/  LDC.64 R4, c[0x0][0x240] ;  /* 0x00009000ff047b82 */ /* 0x000e620000000a00 */
[----:B------:R-:W-:Y:S01]  /*0570*/  SEL R12, R17, RZ, P3 ;  /* 0x000000ff110c7207 */ /* 0x000fe20001800000 */
[----:B------:R-:W-:Y:S01]  /*0580*/  @!P6 FMUL R10, R10, 16777216 ;  /* 0x4b8000000a0ae820 */ /* 0x000fe20000400000 */
[----:B0-----:R-:W-:-:S03]  /*0590*/  FMUL R9, R11, R18 ;  /* 0x000000120b097220 */ /* 0x001fc60000400000 */
[----:B------:R-:W-:Y:S01]  /*05a0*/  FADD R3, R3, -R12 ;  /* 0x8000000c03037221 */ /* 0x000fe20000000000 */
[----:B------:R-:W-:Y:S01]  /*05b0*/  FMUL R8, R8, R9 ;  /* 0x0000000908087220 */ /* 0x000fe20000400000 */
[----:B--2---:R-:W-:Y:S01]  /*05c0*/  FMUL R10, R13, R10 ;  /* 0x0000000a0d0a7220 */ /* 0x004fe20000400000 */
[----:B------:R-:W-:Y:S02]  /*05d0*/  SEL R9, R16, RZ, P3 ;  /* 0x000000ff10097207 */ /* 0x000fe40001800000 */
[----:B------:R-:W-:Y:S02]  /*05e0*/  SEL R6, R6, RZ, P3 ;  /* 0x000000ff06067207 */ /* 0x000fe40001800000 */
[----:B------:R-:W-:Y:S01]  /*05f0*/  SEL R11, R7, RZ, P3 ;  /* 0x000000ff070b7207 */ /* 0x000fe20001800000 */
[----:B------:R-:W-:Y:S01]  /*0600*/  FMUL R7, R3, R10 ;  /* 0x0000000a03077220 */ /* 0x000fe20000400000 */
[----:B------:R-:W-:-:S03]  /*0610*/  SEL R2, R2, RZ, P3 ;  /* 0x000000ff02027207 */ /* 0x000fc60001800000 */
[----:B------:R-:W-:Y:S02]  /*0620*/  FFMA R3, R8, R9, R11 ;  /* 0x0000000908037223 */ /* 0x000fe4000000000b */
[----:B------:R-:W-:-:S03]  /*0630*/  FFMA R2, R7, R6, R2 ;  /* 0x0000000607027223 */ /* 0x000fc60000000002 */
[C---:B------:R-:W-:Y:S02]  /*0640*/  FSETP.GEU.AND P3, PT, R3.reuse, RZ, PT ;  /* 0x000000ff0300720b */ /* 0x040fe40003f6e000 */
[----:B------:R-:W-:Y:S01]  /*0650*/  FSETP.GEU.AND P4, PT, R2, RZ, PT ;  /* 0x000000ff0200720b */ /* 0x000fe20003f8e000 */
[----:B-1----:R-:W-:Y:S01]  /*0660*/  IMAD.WIDE R4, R0, 0x4, R4 ;  /* 0x0000000400047825 */ /* 0x002fe200078e0204 */
[----:B------:R-:W-:Y:S02]  /*0670*/  FSEL R6, R3, RZ, P3 ;  /* 0x000000ff03067208 */ /* 0x000fe40001800000 */
[----:B------:R-:W-:Y:S02]  /*0680*/  FSEL R7, R2, RZ, P4 ;  /* 0x000000ff02077208 */ /* 0x000fe40002000000 */
[----:B------:R-:W-:Y:S02]  /*0690*/  @P2 SEL R6, R14, RZ, P1 ;  /* 0x000000ff0e062207 */ /* 0x000fe40000800000 */
[----:B------:R-:W-:Y:S01]  /*06a0*/  @P2 SEL R7, R15, RZ, P1 ;  /* 0x000000ff0f072207 */ /* 0x000fe20000800000 */
[----:B------:R-:W-:Y:S06]  /*06b0*/  @P0 EXIT ;  /* 0x000000000000094d */ /* 0x000fec0003800000 */
[----:B------:R-:W-:Y:S01]  /*06c0*/  STG.E.64 desc[UR4][R4.64], R6 ;  /* 0x0000000604007986 */ /* 0x000fe2000c101b04 */
[----:B------:R-:W-:Y:S05]  /*06d0*/  EXIT ;  /* 0x000000000000794d */ /* 0x000fea0003800000 */
.L_x_0:
[----:B------:R-:W-:-:S00]  /*06e0*/  BRA `(.L_x_0) ;  /* 0xfffffffc00fc7947 */ /* 0x000fc0000383ffff */
[----:B------:R-:W-:-:S00]  /*06f0*/  NOP ;  /* 0x0000000000007918 */ /* 0x000fc00000000000 */
        /* <DEDUP_REMOVED lines=8> */
.L_x_1:


//--------------------- .nv.global.init           --------------------------
	.section	.nv.global.init,"aw",@progbits
.nv.global.init:
	.type		_$_str,@object
	.size		_$_str,(_$_str_$_2 - _$_str)
_$_str:
        /*0000*/ 	.byte	0x5f, 0x5f, 0x43, 0x55, 0x44, 0x41, 0x5f, 0x46, 0x54, 0x5a, 0x00
	.type		_$_str_$_2,@object
	.size		_$_str_$_2,(.L_1 - _$_str_$_2)
_$_str_$_2:
        /*000b*/ 	.byte	0x5f, 0x5f, 0x43, 0x55, 0x44, 0x41, 0x5f, 0x50, 0x52, 0x45, 0x43, 0x5f, 0x53, 0x51, 0x52, 0x54
        /*001b*/ 	.byte	0x00
.L_1:


//--------------------- .nv.constant0.triton_poi_fused_cat_5 --------------------------
	.section	.nv.constant0.triton_poi_fused_cat_5,"a",@progbits
	.sectionflags	@""
	.align	4
.nv.constant0.triton_poi_fused_cat_5:
	.zero		588
